//
// Generated by NVIDIA NVVM Compiler
//
// Compiler Build ID: CL-36424714
// Cuda compilation tools, release 13.0, V13.0.88
// Based on NVVM 20.0.0
//

.version 9.0
.target sm_100
.address_size 64

	// .globl	_Z15MatrixMulKernelPdS_ii

.visible .entry _Z15MatrixMulKernelPdS_ii(
	.param .u64 .ptr .align 1 _Z15MatrixMulKernelPdS_ii_param_0,
	.param .u64 .ptr .align 1 _Z15MatrixMulKernelPdS_ii_param_1,
	.param .u32 _Z15MatrixMulKernelPdS_ii_param_2,
	.param .u32 _Z15MatrixMulKernelPdS_ii_param_3
)
{
	.reg .pred 	%p<11>;
	.reg .b32 	%r<46>;
	.reg .b64 	%rd<48>;
	.reg .b64 	%fd<68>;

	ld.param.u64 	%rd3, [_Z15MatrixMulKernelPdS_ii_param_0];
	ld.param.u64 	%rd2, [_Z15MatrixMulKernelPdS_ii_param_1];
	ld.param.u32 	%r19, [_Z15MatrixMulKernelPdS_ii_param_2];
	ld.param.u32 	%r20, [_Z15MatrixMulKernelPdS_ii_param_3];
	cvta.to.global.u64 	%rd1, %rd3;
	mov.u32 	%r21, %ctaid.y;
	mov.u32 	%r22, %ntid.y;
	mov.u32 	%r23, %tid.y;
	mad.lo.s32 	%r1, %r21, %r22, %r23;
	mov.u32 	%r24, %ctaid.x;
	mov.u32 	%r25, %ntid.x;
	mov.u32 	%r26, %tid.x;
	mad.lo.s32 	%r2, %r24, %r25, %r26;
	max.s32 	%r27, %r1, %r2;
	setp.ge.s32 	%p1, %r27, %r20;
	@%p1 bra 	$L__BB0_14;
	setp.lt.s32 	%p2, %r19, 1;
	mov.f64 	%fd67, 0d0000000000000000;
	@%p2 bra 	$L__BB0_13;
	and.b32  	%r3, %r19, 7;
	setp.lt.u32 	%p3, %r19, 8;
	mov.b32 	%r44, 0;
	mov.f64 	%fd67, 0d0000000000000000;
	@%p3 bra 	$L__BB0_5;
	and.b32  	%r44, %r19, 2147483640;
	neg.s32 	%r42, %r44;
	shl.b32 	%r6, %r20, 3;
	mov.f64 	%fd67, 0d0000000000000000;
	mul.wide.s32 	%rd8, %r20, 8;
	mov.u32 	%r40, %r2;
	mov.u32 	%r41, %r1;
$L__BB0_4:
	.pragma "nounroll";
	mul.wide.s32 	%rd4, %r40, 8;
	add.s64 	%rd5, %rd1, %rd4;
	ld.global.f64 	%fd17, [%rd5];
	mul.wide.s32 	%rd6, %r41, 8;
	add.s64 	%rd7, %rd1, %rd6;
	ld.global.f64 	%fd18, [%rd7];
	fma.rn.f64 	%fd19, %fd17, %fd18, %fd67;
	add.s64 	%rd9, %rd5, %rd8;
	ld.global.f64 	%fd20, [%rd9];
	add.s64 	%rd10, %rd7, %rd8;
	ld.global.f64 	%fd21, [%rd10];
	fma.rn.f64 	%fd22, %fd20, %fd21, %fd19;
	add.s64 	%rd11, %rd9, %rd8;
	ld.global.f64 	%fd23, [%rd11];
	add.s64 	%rd12, %rd10, %rd8;
	ld.global.f64 	%fd24, [%rd12];
	fma.rn.f64 	%fd25, %fd23, %fd24, %fd22;
	add.s64 	%rd13, %rd11, %rd8;
	ld.global.f64 	%fd26, [%rd13];
	add.s64 	%rd14, %rd12, %rd8;
	ld.global.f64 	%fd27, [%rd14];
	fma.rn.f64 	%fd28, %fd26, %fd27, %fd25;
	add.s64 	%rd15, %rd13, %rd8;
	ld.global.f64 	%fd29, [%rd15];
	add.s64 	%rd16, %rd14, %rd8;
	ld.global.f64 	%fd30, [%rd16];
	fma.rn.f64 	%fd31, %fd29, %fd30, %fd28;
	add.s64 	%rd17, %rd15, %rd8;
	ld.global.f64 	%fd32, [%rd17];
	add.s64 	%rd18, %rd16, %rd8;
	ld.global.f64 	%fd33, [%rd18];
	fma.rn.f64 	%fd34, %fd32, %fd33, %fd31;
	add.s64 	%rd19, %rd17, %rd8;
	ld.global.f64 	%fd35, [%rd19];
	add.s64 	%rd20, %rd18, %rd8;
	ld.global.f64 	%fd36, [%rd20];
	fma.rn.f64 	%fd37, %fd35, %fd36, %fd34;
	add.s64 	%rd21, %rd19, %rd8;
	ld.global.f64 	%fd38, [%rd21];
	add.s64 	%rd22, %rd20, %rd8;
	ld.global.f64 	%fd39, [%rd22];
	fma.rn.f64 	%fd67, %fd38, %fd39, %fd37;
	add.s32 	%r42, %r42, 8;
	add.s32 	%r41, %r41, %r6;
	add.s32 	%r40, %r40, %r6;
	setp.ne.s32 	%p4, %r42, 0;
	@%p4 bra 	$L__BB0_4;
$L__BB0_5:
	setp.eq.s32 	%p5, %r3, 0;
	@%p5 bra 	$L__BB0_13;
	and.b32  	%r14, %r19, 3;
	setp.lt.u32 	%p6, %r3, 4;
	@%p6 bra 	$L__BB0_8;
	mul.lo.s32 	%r29, %r44, %r20;
	add.s32 	%r30, %r29, %r2;
	mul.wide.s32 	%rd23, %r30, 8;
	add.s64 	%rd24, %rd1, %rd23;
	ld.global.f64 	%fd41, [%rd24];
	add.s32 	%r31, %r29, %r1;
	mul.wide.s32 	%rd25, %r31, 8;
	add.s64 	%rd26, %rd1, %rd25;
	ld.global.f64 	%fd42, [%rd26];
	fma.rn.f64 	%fd43, %fd41, %fd42, %fd67;
	mul.wide.s32 	%rd27, %r20, 8;
	add.s64 	%rd28, %rd24, %rd27;
	ld.global.f64 	%fd44, [%rd28];
	add.s64 	%rd29, %rd26, %rd27;
	ld.global.f64 	%fd45, [%rd29];
	fma.rn.f64 	%fd46, %fd44, %fd45, %fd43;
	add.s64 	%rd30, %rd28, %rd27;
	ld.global.f64 	%fd47, [%rd30];
	add.s64 	%rd31, %rd29, %rd27;
	ld.global.f64 	%fd48, [%rd31];
	fma.rn.f64 	%fd49, %fd47, %fd48, %fd46;
	add.s64 	%rd32, %rd30, %rd27;
	ld.global.f64 	%fd50, [%rd32];
	add.s64 	%rd33, %rd31, %rd27;
	ld.global.f64 	%fd51, [%rd33];
	fma.rn.f64 	%fd67, %fd50, %fd51, %fd49;
	add.s32 	%r44, %r44, 4;
$L__BB0_8:
	setp.eq.s32 	%p7, %r14, 0;
	@%p7 bra 	$L__BB0_13;
	setp.eq.s32 	%p8, %r14, 1;
	@%p8 bra 	$L__BB0_11;
	mul.lo.s32 	%r32, %r44, %r20;
	add.s32 	%r33, %r32, %r2;
	mul.wide.s32 	%rd34, %r33, 8;
	add.s64 	%rd35, %rd1, %rd34;
	ld.global.f64 	%fd53, [%rd35];
	add.s32 	%r34, %r32, %r1;
	mul.wide.s32 	%rd36, %r34, 8;
	add.s64 	%rd37, %rd1, %rd36;
	ld.global.f64 	%fd54, [%rd37];
	fma.rn.f64 	%fd55, %fd53, %fd54, %fd67;
	mul.wide.s32 	%rd38, %r20, 8;
	add.s64 	%rd39, %rd35, %rd38;
	ld.global.f64 	%fd56, [%rd39];
	add.s64 	%rd40, %rd37, %rd38;
	ld.global.f64 	%fd57, [%rd40];
	fma.rn.f64 	%fd67, %fd56, %fd57, %fd55;
	add.s32 	%r44, %r44, 2;
$L__BB0_11:
	and.b32  	%r35, %r19, 1;
	setp.eq.b32 	%p9, %r35, 1;
	not.pred 	%p10, %p9;
	@%p10 bra 	$L__BB0_13;
	mul.lo.s32 	%r36, %r44, %r20;
	add.s32 	%r37, %r36, %r2;
	mul.wide.s32 	%rd41, %r37, 8;
	add.s64 	%rd42, %rd1, %rd41;
	ld.global.f64 	%fd58, [%rd42];
	add.s32 	%r38, %r36, %r1;
	mul.wide.s32 	%rd43, %r38, 8;
	add.s64 	%rd44, %rd1, %rd43;
	ld.global.f64 	%fd59, [%rd44];
	fma.rn.f64 	%fd67, %fd58, %fd59, %fd67;
$L__BB0_13:
	mad.lo.s32 	%r39, %r20, %r1, %r2;
	cvta.to.global.u64 	%rd45, %rd2;
	mul.wide.s32 	%rd46, %r39, 8;
	add.s64 	%rd47, %rd45, %rd46;
	st.global.f64 	[%rd47], %fd67;
$L__BB0_14:
	ret;

}


// ===== COMPILED SASS (sm_100) =====

	.target	sm_100

	.elftype	@"ET_EXEC"


//--------------------- .note.nv.tkinfo           --------------------------
	.section	.note.nv.tkinfo,"",@"SHT_NOTE"
	.sectionflags	@"SHF_NOTE_NV_TKINFO"
	.tkinfo
        /*0018*/ 	.word	0x00000002
        /*0030*/ 	.string	""
        /*0030*/ 	.string	"ptxas"
        /*0030*/ 	.string	"Cuda compilation tools, release 13.0, V13.0.88"
        /*0030*/ 	.string	"Build cuda_13.0.r13.0/compiler.36424714_0"
        /*0030*/ 	.string	"-arch sm_100 -m 64 "



//--------------------- .note.nv.cuinfo           --------------------------
	.section	.note.nv.cuinfo,"",@"SHT_NOTE"
	.sectionflags	@"SHF_NOTE_NV_CUINFO"
        /*0018*/ 	.short	0x0002
        /*001a*/ 	.short	0x0064
        /*001c*/ 	.short	0x0082
	.zero		2


//--------------------- .nv.info                  --------------------------
	.section	.nv.info,"",@"SHT_CUDA_INFO"
	.align	4


	//----- nvinfo : EIATTR_REGCOUNT
	.align		4
        /*0000*/ 	.byte	0x04, 0x2f
        /*0002*/ 	.short	(.L_1 - .L_0)
	.align		4
.L_0:
        /*0004*/ 	.word	index@(_Z15MatrixMulKernelPdS_ii)
        /*0008*/ 	.word	0x00000020


	//----- nvinfo : EIATTR_FRAME_SIZE
	.align		4
.L_1:
        /*000c*/ 	.byte	0x04, 0x11
        /*000e*/ 	.short	(.L_3 - .L_2)
	.align		4
.L_2:
        /*0010*/ 	.word	index@(_Z15MatrixMulKernelPdS_ii)
        /*0014*/ 	.word	0x00000000


	//----- nvinfo : EIATTR_MIN_STACK_SIZE
	.align		4
.L_3:
        /*0018*/ 	.byte	0x04, 0x12
        /*001a*/ 	.short	(.L_5 - .L_4)
	.align		4
.L_4:
        /*001c*/ 	.word	index@(_Z15MatrixMulKernelPdS_ii)
        /*0020*/ 	.word	0x00000000
.L_5:


//--------------------- .nv.compat                --------------------------
	.section	.nv.compat,"",@"SHT_CUDA_COMPAT_INFO"
	.align	4
        /*0000*/ 	.byte	0x02, 0x09, 0x00, 0x00, 0x02, 0x02, 0x01, 0x00, 0x02, 0x05, 0x05, 0x00, 0x03, 0x07, 0x01, 0x01
        /*0010*/ 	.byte	0x02, 0x03, 0x00, 0x00, 0x02, 0x06, 0x01, 0x00, 0x04, 0x0b, 0x08, 0x00, 0x01, 0x00, 0x00, 0x00
        /*0020*/ 	.byte	0x00, 0x00, 0x00, 0x00


//--------------------- .nv.info._Z15MatrixMulKernelPdS_ii --------------------------
	.section	.nv.info._Z15MatrixMulKernelPdS_ii,"",@"SHT_CUDA_INFO"
	.sectionflags	@""
	.align	4


	//----- nvinfo : EIATTR_CUDA_API_VERSION
	.align		4
        /*0000*/ 	.byte	0x04, 0x37
        /*0002*/ 	.short	(.L_7 - .L_6)
.L_6:
        /*0004*/ 	.word	0x00000082


	//----- nvinfo : EIATTR_KPARAM_INFO
	.align		4
.L_7:
        /*0008*/ 	.byte	0x04, 0x17
        /*000a*/ 	.short	(.L_9 - .L_8)
.L_8:
        /*000c*/ 	.word	0x00000000
        /*0010*/ 	.short	0x0003
        /*0012*/ 	.short	0x0014
        /*0014*/ 	.byte	0x00, 0xf0, 0x11, 0x00


	//----- nvinfo : EIATTR_KPARAM_INFO
	.align		4
.L_9:
        /*0018*/ 	.byte	0x04, 0x17
        /*001a*/ 	.short	(.L_11 - .L_10)
.L_10:
        /*001c*/ 	.word	0x00000000
        /*0020*/ 	.short	0x0002
        /*0022*/ 	.short	0x0010
        /*0024*/ 	.byte	0x00, 0xf0, 0x11, 0x00


	//----- nvinfo : EIATTR_KPARAM_INFO
	.align		4
.L_11:
        /*0028*/ 	.byte	0x04, 0x17
        /*002a*/ 	.short	(.L_13 - .L_12)
.L_12:
        /*002c*/ 	.word	0x00000000
        /*0030*/ 	.short	0x0001
        /*0032*/ 	.short	0x0008
        /*0034*/ 	.byte	0x00, 0xf5, 0x21, 0x00


	//----- nvinfo : EIATTR_KPARAM_INFO
	.align		4
.L_13:
        /*0038*/ 	.byte	0x04, 0x17
        /*003a*/ 	.short	(.L_15 - .L_14)
.L_14:
        /*003c*/ 	.word	0x00000000
        /*0040*/ 	.short	0x0000
        /*0042*/ 	.short	0x0000
        /*0044*/ 	.byte	0x00, 0xf5, 0x21, 0x00


	//----- nvinfo : EIATTR_SPARSE_MMA_MASK
	.align		4
.L_15:
        /*0048*/ 	.byte	0x03, 0x50
        /*004a*/ 	.short	0x0000


	//----- nvinfo : EIATTR_MAXREG_COUNT
	.align		4
        /*004c*/ 	.byte	0x03, 0x1b
        /*004e*/ 	.short	0x00ff


	//----- nvinfo : EIATTR_MERCURY_ISA_VERSION
	.align		4
        /*0050*/ 	.byte	0x03, 0x5f
        /*0052*/ 	.short	0x0101


	//----- nvinfo : EIATTR_VRC_CTA_INIT_COUNT
	.align		4
        /*0054*/ 	.byte	0x02, 0x4a
	.zero		1
	.zero		1


	//----- nvinfo : EIATTR_EXIT_INSTR_OFFSETS
	.align		4
        /*0058*/ 	.byte	0x04, 0x1c
        /*005a*/ 	.short	(.L_17 - .L_16)


	//   ....[0]....
.L_16:
        /*005c*/ 	.word	0x000000c0


	//   ....[1]....
        /*0060*/ 	.word	0x00000860


	//----- nvinfo : EIATTR_CBANK_PARAM_SIZE
	.align		4
.L_17:
        /*0064*/ 	.byte	0x03, 0x19
        /*0066*/ 	.short	0x0018


	//----- nvinfo : EIATTR_PARAM_CBANK
	.align		4
        /*0068*/ 	.byte	0x04, 0x0a
        /*006a*/ 	.short	(.L_19 - .L_18)
	.align		4
.L_18:
        /*006c*/ 	.word	index@(.nv.constant0._Z15MatrixMulKernelPdS_ii)
        /*0070*/ 	.short	0x0380
        /*0072*/ 	.short	0x0018


	//----- nvinfo : EIATTR_SW_WAR
	.align		4
.L_19:
        /*0074*/ 	.byte	0x04, 0x36
        /*0076*/ 	.short	(.L_21 - .L_20)
.L_20:
        /*0078*/ 	.word	0x00000008
.L_21:


//--------------------- .nv.callgraph             --------------------------
	.section	.nv.callgraph,"",@"SHT_CUDA_CALLGRAPH"
	.align	4
	.sectionentsize	8
	.align		4
        /*0000*/ 	.word	0x00000000
	.align		4
        /*0004*/ 	.word	0xffffffff
	.align		4
        /*0008*/ 	.word	0x00000000
	.align		4
        /*000c*/ 	.word	0xfffffffe
	.align		4
        /*0010*/ 	.word	0x00000000
	.align		4
        /*0014*/ 	.word	0xfffffffd
	.align		4
        /*0018*/ 	.word	0x00000000
	.align		4
        /*001c*/ 	.word	0xfffffffc


//--------------------- .text._Z15MatrixMulKernelPdS_ii --------------------------
	.section	.text._Z15MatrixMulKernelPdS_ii,"ax",@progbits
	.align	128
        .global         _Z15MatrixMulKernelPdS_ii
        .type           _Z15MatrixMulKernelPdS_ii,@function
        .size           _Z15MatrixMulKernelPdS_ii,(.L_x_5 - _Z15MatrixMulKernelPdS_ii)
        .other          _Z15MatrixMulKernelPdS_ii,@"STO_CUDA_ENTRY STV_DEFAULT"
_Z15MatrixMulKernelPdS_ii:
.text._Z15MatrixMulKernelPdS_ii:
[----:B------:R-:W-:Y:S01]  /*0000*/  LDC R1, c[0x0][0x37c] ;  /* 0x0000df00ff017b82 */ /* 0x000fe20000000800 */
[----:B------:R-:W0:Y:S07]  /*0010*/  S2R R2, SR_TID.Y ;  /* 0x0000000000027919 */ /* 0x000e2e0000002200 */
[----:B------:R-:W0:Y:S01]  /*0020*/  LDC R3, c[0x0][0x364] ;  /* 0x0000d900ff037b82 */ /* 0x000e220000000800 */
[----:B------:R-:W1:Y:S07]  /*0030*/  S2R R4, SR_TID.X ;  /* 0x0000000000047919 */ /* 0x000e6e0000002100 */
[----:B------:R-:W0:Y:S08]  /*0040*/  S2UR UR4, SR_CTAID.Y ;  /* 0x00000000000479c3 */ /* 0x000e300000002600 */
[----:B------:R-:W1:Y:S08]  /*0050*/  S2UR UR5, SR_CTAID.X ;  /* 0x00000000000579c3 */ /* 0x000e700000002500 */
[----:B------:R-:W1:Y:S08]  /*0060*/  LDC R5, c[0x0][0x360] ;  /* 0x0000d800ff057b82 */ /* 0x000e700000000800 */
[----:B------:R-:W2:Y:S01]  /*0070*/  LDC R0, c[0x0][0x394] ;  /* 0x0000e500ff007b82 */ /* 0x000ea20000000800 */
[----:B0-----:R-:W-:-:S02]  /*0080*/  IMAD R3, R3, UR4, R2 ;  /* 0x0000000403037c24 */ /* 0x001fc4000f8e0202 */
[----:B-1----:R-:W-:-:S05]  /*0090*/  IMAD R5, R5, UR5, R4 ;  /* 0x0000000505057c24 */ /* 0x002fca000f8e0204 */
[----:B------:R-:W-:-:S04]  /*00a0*/  VIMNMX R7, PT, PT, R3, R5, !PT ;  /* 0x0000000503077248 */ /* 0x000fc80007fe0100 */
[----:B--2---:R-:W-:-:S13]  /*00b0*/  ISETP.GE.AND P0, PT, R7, R0, PT ;  /* 0x000000000700720c */ /* 0x004fda0003f06270 */
[----:B------:R-:W-:Y:S05]  /*00c0*/  @P0 EXIT ;  /* 0x000000000000094d */ /* 0x000fea0003800000 */
[----:B------:R-:W0:Y:S01]  /*00d0*/  LDC R2, c[0x0][0x390] ;  /* 0x0000e400ff027b82 */ /* 0x000e220000000800 */
[----:B------:R-:W1:Y:S01]  /*00e0*/  LDCU.64 UR4, c[0x0][0x358] ;  /* 0x00006b00ff0477ac */ /* 0x000e620008000a00 */
[----:B------:R-:W-:Y:S02]  /*00f0*/  CS2R R16, SRZ ;  /* 0x0000000000107805 */ /* 0x000fe4000001ff00 */
[----:B0-----:R-:W-:-:S13]  /*0100*/  ISETP.GE.AND P0, PT, R2, 0x1, PT ;  /* 0x000000010200780c */ /* 0x001fda0003f06270 */
[----:B-1----:R-:W-:Y:S05]  /*0110*/  @!P0 BRA `(.L_x_0) ;  /* 0x0000000400c08947 */ /* 0x002fea0003800000 */
[C---:B------:R-:W-:Y:S01]  /*0120*/  ISETP.GE.U32.AND P1, PT, R2.reuse, 0x8, PT ;  /* 0x000000080200780c */ /* 0x040fe20003f26070 */
[----:B------:R-:W-:Y:S01]  /*0130*/  HFMA2 R6, -RZ, RZ, 0, 0 ;  /* 0x00000000ff067431 */ /* 0x000fe200000001ff */
[----:B------:R-:W-:Y:S02]  /*0140*/  LOP3.LUT R4, R2, 0x7, RZ, 0xc0, !PT ;  /* 0x0000000702047812 */ /* 0x000fe400078ec0ff */
[----:B------:R-:W-:Y:S02]  /*0150*/  CS2R R16, SRZ ;  /* 0x0000000000107805 */ /* 0x000fe4000001ff00 */
[----:B------:R-:W-:-:S07]  /*0160*/  ISETP.NE.AND P0, PT, R4, RZ, PT ;  /* 0x000000ff0400720c */ /* 0x000fce0003f05270 */
[----:B------:R-:W-:Y:S06]  /*0170*/  @!P1 BRA `(.L_x_1) ;  /* 0x0000000000cc9947 */ /* 0x000fec0003800000 */
[----:B------:R-:W-:Y:S02]  /*0180*/  LOP3.LUT R6, R2, 0x7ffffff8, RZ, 0xc0, !PT ;  /* 0x7ffffff802067812 */ /* 0x000fe400078ec0ff */
[----:B------:R-:W-:Y:S02]  /*0190*/  CS2R R16, SRZ ;  /* 0x0000000000107805 */ /* 0x000fe4000001ff00 */
[----:B------:R-:W-:Y:S02]  /*01a0*/  MOV R25, R5 ;  /* 0x0000000500197202 */ /* 0x000fe40000000f00 */
[----:B------:R-:W-:Y:S02]  /*01b0*/  MOV R7, R3 ;  /* 0x0000000300077202 */ /* 0x000fe40000000f00 */
[----:B------:R-:W-:-:S07]  /*01c0*/  IADD3 R24, PT, PT, -R6, RZ, RZ ;  /* 0x000000ff06187210 */ /* 0x000fce0007ffe1ff */
.L_x_2:
[----:B------:R-:W0:Y:S02]  /*01d0*/  LDC.64 R22, c[0x0][0x380] ;  /* 0x0000e000ff167b82 */ /* 0x000e240000000a00 */
[----:B0-----:R-:W-:-:S04]  /*01e0*/  IMAD.WIDE R20, R25, 0x8, R22 ;  /* 0x0000000819147825 */ /* 0x001fc800078e0216 */
[----:B------:R-:W-:Y:S01]  /*01f0*/  IMAD.WIDE R22, R7, 0x8, R22 ;  /* 0x0000000807167825 */ /* 0x000fe200078e0216 */
[----:B------:R-:W2:Y:S04]  /*0200*/  LDG.E.64 R8, desc[UR4][R20.64] ;  /* 0x0000000414087981 */ /* 0x000ea8000c1e1b00 */
[----:B------:R-:W2:Y:S01]  /*0210*/  LDG.E.64 R14, desc[UR4][R22.64] ;  /* 0x00000004160e7981 */ /* 0x000ea2000c1e1b00 */
[----:B------:R-:W-:-:S04]  /*0220*/  IMAD.WIDE R28, R0, 0x8, R20 ;  /* 0x00000008001c7825 */ /* 0x000fc800078e0214 */
[C---:B------:R-:W-:Y:S01]  /*0230*/  IMAD.WIDE R18, R0.reuse, 0x8, R22 ;  /* 0x0000000800127825 */ /* 0x040fe200078e0216 */
[----:B------:R0:W3:Y:S04]  /*0240*/  LDG.E.64 R12, desc[UR4][R28.64] ;  /* 0x000000041c0c7981 */ /* 0x0000e8000c1e1b00 */
[----:B------:R-:W3:Y:S01]  /*0250*/  LDG.E.64 R10, desc[UR4][R18.64] ;  /* 0x00000004120a7981 */ /* 0x000ee2000c1e1b00 */
[----:B------:R-:W-:-:S04]  /*0260*/  IMAD.WIDE R26, R0, 0x8, R18 ;  /* 0x00000008001a7825 */ /* 0x000fc800078e0212 */
[----:B0-----:R-:W-:Y:S01]  /*0270*/  IMAD.WIDE R28, R0, 0x8, R28 ;  /* 0x00000008001c7825 */ /* 0x001fe200078e021c */
[----:B--2---:R-:W-:-:S04]  /*0280*/  DFMA R14, R8, R14, R16 ;  /* 0x0000000e080e722b */ /* 0x004fc80000000010 */
[----:B------:R-:W2:Y:S04]  /*0290*/  LDG.E.64 R8, desc[UR4][R28.64] ;  /* 0x000000041c087981 */ /* 0x000ea8000c1e1b00 */
[----:B------:R-:W2:Y:S01]  /*02a0*/  LDG.E.64 R16, desc[UR4][R26.64] ;  /* 0x000000041a107981 */ /* 0x000ea2000c1e1b00 */
[----:B------:R-:W-:Y:S01]  /*02b0*/  IMAD.WIDE R20, R0, 0x8, R28 ;  /* 0x0000000800147825 */ /* 0x000fe200078e021c */
[----:B---3--:R-:W-:-:S03]  /*02c0*/  DFMA R10, R12, R10, R14 ;  /* 0x0000000a0c0a722b */ /* 0x008fc6000000000e */
        /* <DEDUP_REMOVED lines=14> */
[----:B0-----:R-:W-:-:S04]  /*03b0*/  IMAD.WIDE R26, R0, 0x8, R26 ;  /* 0x00000008001a7825 */ /* 0x001fc800078e021a */
[----:B------:R-:W-:-:S04]  /*03c0*/  IMAD.WIDE R18, R0, 0x8, R22 ;  /* 0x0000000800127825 */ /* 0x000fc800078e0216 */
[----:B------:R-:W-:Y:S02]  /*03d0*/  IMAD.WIDE R20, R0, 0x8, R26 ;  /* 0x0000000800147825 */ /* 0x000fe400078e021a */
[----:B------:R-:W4:Y:S04]  /*03e0*/  LDG.E.64 R18, desc[UR4][R18.64] ;  /* 0x0000000412127981 */ /* 0x000f28000c1e1b00 */
[----:B------:R-:W4:Y:S01]  /*03f0*/  LDG.E.64 R20, desc[UR4][R20.64] ;  /* 0x0000000414147981 */ /* 0x000f22000c1e1b00 */
[----:B--2---:R-:W-:-:S03]  /*0400*/  DFMA R8, R10, R8, R12 ;  /* 0x000000080a08722b */ /* 0x004fc6000000000c */
[----:B------:R-:W2:Y:S04]  /*0410*/  LDG.E.64 R10, desc[UR4][R26.64] ;  /* 0x000000041a0a7981 */ /* 0x000ea8000c1e1b00 */
[----:B------:R-:W2:Y:S01]  /*0420*/  LDG.E.64 R12, desc[UR4][R22.64] ;  /* 0x00000004160c7981 */ /* 0x000ea2000c1e1b00 */
[----:B------:R-:W-:Y:S01]  /*0430*/  IADD3 R24, PT, PT, R24, 0x8, RZ ;  /* 0x0000000818187810 */ /* 0x000fe20007ffe0ff */
[----:B---3--:R-:W-:-:S03]  /*0440*/  DFMA R8, R14, R16, R8 ;  /* 0x000000100e08722b */ /* 0x008fc60000000008 */
[----:B------:R-:W-:Y:S02]  /*0450*/  ISETP.NE.AND P1, PT, R24, RZ, PT ;  /* 0x000000ff1800720c */ /* 0x000fe40003f25270 */
[C---:B------:R-:W-:Y:S02]  /*0460*/  LEA R7, R0.reuse, R7, 0x3 ;  /* 0x0000000700077211 */ /* 0x040fe400078e18ff */
[----:B------:R-:W-:Y:S01]  /*0470*/  LEA R25, R0, R25, 0x3 ;  /* 0x0000001900197211 */ /* 0x000fe200078e18ff */
[----:B--2---:R-:W-:-:S08]  /*0480*/  DFMA R8, R10, R12, R8 ;  /* 0x0000000c0a08722b */ /* 0x004fd00000000008 */
[----:B----4-:R-:W-:Y:S01]  /*0490*/  DFMA R16, R20, R18, R8 ;  /* 0x000000121410722b */ /* 0x010fe20000000008 */
[----:B------:R-:W-:Y:S10]  /*04a0*/  @P1 BRA `(.L_x_2) ;  /* 0xfffffffc00481947 */ /* 0x000ff4000383ffff */
.L_x_1:
[----:B------:R-:W-:Y:S05]  /*04b0*/  @!P0 BRA `(.L_x_0) ;  /* 0x0000000000d88947 */ /* 0x000fea0003800000 */
[----:B------:R-:W-:Y:S02]  /*04c0*/  ISETP.GE.U32.AND P0, PT, R4, 0x4, PT ;  /* 0x000000040400780c */ /* 0x000fe40003f06070 */
[----:B------:R-:W-:-:S04]  /*04d0*/  LOP3.LUT R7, R2, 0x3, RZ, 0xc0, !PT ;  /* 0x0000000302077812 */ /* 0x000fc800078ec0ff */
[----:B------:R-:W-:-:S07]  /*04e0*/  ISETP.NE.AND P1, PT, R7, RZ, PT ;  /* 0x000000ff0700720c */ /* 0x000fce0003f25270 */
[----:B------:R-:W-:Y:S06]  /*04f0*/  @!P0 BRA `(.L_x_3) ;  /* 0x0000000000608947 */ /* 0x000fec0003800000 */
[----:B------:R-:W0:Y:S01]  /*0500*/  LDC.64 R8, c[0x0][0x380] ;  /* 0x0000e000ff087b82 */ /* 0x000e220000000a00 */
[CC--:B------:R-:W-:Y:S02]  /*0510*/  IMAD R23, R6.reuse, R0.reuse, R5 ;  /* 0x0000000006177224 */ /* 0x0c0fe400078e0205 */
[----:B------:R-:W-:Y:S02]  /*0520*/  IMAD R11, R6, R0, R3 ;  /* 0x00000000060b7224 */ /* 0x000fe400078e0203 */
[----:B0-----:R-:W-:-:S04]  /*0530*/  IMAD.WIDE R22, R23, 0x8, R8 ;  /* 0x0000000817167825 */ /* 0x001fc800078e0208 */
[----:B------:R-:W-:Y:S01]  /*0540*/  IMAD.WIDE R8, R11, 0x8, R8 ;  /* 0x000000080b087825 */ /* 0x000fe200078e0208 */
[----:B------:R-:W2:Y:S04]  /*0550*/  LDG.E.64 R18, desc[UR4][R22.64] ;  /* 0x0000000416127981 */ /* 0x000ea8000c1e1b00 */
[----:B------:R-:W2:Y:S01]  /*0560*/  LDG.E.64 R20, desc[UR4][R8.64] ;  /* 0x0000000408147981 */ /* 0x000ea2000c1e1b00 */
[----:B------:R-:W-:-:S04]  /*0570*/  IMAD.WIDE R28, R0, 0x8, R22 ;  /* 0x00000008001c7825 */ /* 0x000fc800078e0216 */
[C---:B------:R-:W-:Y:S01]  /*0580*/  IMAD.WIDE R26, R0.reuse, 0x8, R8 ;  /* 0x00000008001a7825 */ /* 0x040fe200078e0208 */
[----:B------:R0:W3:Y:S04]  /*0590*/  LDG.E.64 R12, desc[UR4][R28.64] ;  /* 0x000000041c0c7981 */ /* 0x0000e8000c1e1b00 */
[----:B------:R1:W3:Y:S01]  /*05a0*/  LDG.E.64 R14, desc[UR4][R26.64] ;  /* 0x000000041a0e7981 */ /* 0x0002e2000c1e1b00 */
[----:B0-----:R-:W-:-:S04]  /*05b0*/  IMAD.WIDE R28, R0, 0x8, R28 ;  /* 0x00000008001c7825 */ /* 0x001fc800078e021c */
[C---:B-1----:R-:W-:Y:S01]  /*05c0*/  IMAD.WIDE R26, R0.reuse, 0x8, R26 ;  /* 0x00000008001a7825 */ /* 0x042fe200078e021a */
[----:B------:R-:W4:Y:S04]  /*05d0*/  LDG.E.64 R8, desc[UR4][R28.64] ;  /* 0x000000041c087981 */ /* 0x000f28000c1e1b00 */
[----:B------:R-:W4:Y:S01]  /*05e0*/  LDG.E.64 R10, desc[UR4][R26.64] ;  /* 0x000000041a0a7981 */ /* 0x000f22000c1e1b00 */
[----:B------:R-:W-:-:S04]  /*05f0*/  IMAD.WIDE R24, R0, 0x8, R28 ;  /* 0x0000000800187825 */ /* 0x000fc800078e021c */
[----:B------:R-:W-:Y:S02]  /*0600*/  IMAD.WIDE R22, R0, 0x8, R26 ;  /* 0x0000000800167825 */ /* 0x000fe400078e021a */
[----:B------:R-:W5:Y:S04]  /*0610*/  LDG.E.64 R24, desc[UR4][R24.64] ;  /* 0x0000000418187981 */ /* 0x000f68000c1e1b00 */
[----:B------:R-:W5:Y:S01]  /*0620*/  LDG.E.64 R22, desc[UR4][R22.64] ;  /* 0x0000000416167981 */ /* 0x000f62000c1e1b00 */
[----:B------:R-:W-:Y:S01]  /*0630*/  IADD3 R6, PT, PT, R6, 0x4, RZ ;  /* 0x0000000406067810 */ /* 0x000fe20007ffe0ff */
[----:B--2---:R-:W-:-:S08]  /*0640*/  DFMA R18, R18, R20, R16 ;  /* 0x000000141212722b */ /* 0x004fd00000000010 */
[----:B---3--:R-:W-:-:S08]  /*0650*/  DFMA R12, R12, R14, R18 ;  /* 0x0000000e0c0c722b */ /* 0x008fd00000000012 */
[----:B----4-:R-:W-:-:S08]  /*0660*/  DFMA R8, R8, R10, R12 ;  /* 0x0000000a0808722b */ /* 0x010fd0000000000c */
[----:B-----5:R-:W-:-:S11]  /*0670*/  DFMA R16, R24, R22, R8 ;  /* 0x000000161810722b */ /* 0x020fd60000000008 */
.L_x_3:
[----:B------:R-:W-:Y:S05]  /*0680*/  @!P1 BRA `(.L_x_0) ;  /* 0x0000000000649947 */ /* 0x000fea0003800000 */
[----:B------:R-:W-:Y:S02]  /*0690*/  ISETP.NE.AND P0, PT, R7, 0x1, PT ;  /* 0x000000010700780c */ /* 0x000fe40003f05270 */
[----:B------:R-:W-:-:S04]  /*06a0*/  LOP3.LUT R2, R2, 0x1, RZ, 0xc0, !PT ;  /* 0x0000000102027812 */ /* 0x000fc800078ec0ff */
[----:B------:R-:W-:-:S07]  /*06b0*/  ISETP.NE.U32.AND P1, PT, R2, 0x1, PT ;  /* 0x000000010200780c */ /* 0x000fce0003f25070 */
[----:B------:R-:W0:Y:S01]  /*06c0*/  @P0 LDC.64 R8, c[0x0][0x380] ;  /* 0x0000e000ff080b82 */ /* 0x000e220000000a00 */
[CC--:B------:R-:W-:Y:S02]  /*06d0*/  @P0 IMAD R21, R6.reuse, R0.reuse, R5 ;  /* 0x0000000006150224 */ /* 0x0c0fe400078e0205 */
[C---:B------:R-:W-:Y:S01]  /*06e0*/  @P0 IMAD R23, R6.reuse, R0, R3 ;  /* 0x0000000006170224 */ /* 0x040fe200078e0203 */
[----:B------:R-:W-:-:S04]  /*06f0*/  @P0 IADD3 R6, PT, PT, R6, 0x2, RZ ;  /* 0x0000000206060810 */ /* 0x000fc80007ffe0ff */
[----:B------:R-:W1:Y:S01]  /*0700*/  @!P1 LDC.64 R12, c[0x0][0x380] ;  /* 0x0000e000ff0c9b82 */ /* 0x000e620000000a00 */
[CC--:B------:R-:W-:Y:S02]  /*0710*/  @!P1 IMAD R19, R6.reuse, R0.reuse, R5 ;  /* 0x0000000006139224 */ /* 0x0c0fe400078e0205 */
[----:B------:R-:W-:Y:S02]  /*0720*/  @!P1 IMAD R27, R6, R0, R3 ;  /* 0x00000000061b9224 */ /* 0x000fe400078e0203 */
[----:B0-----:R-:W-:-:S04]  /*0730*/  @P0 IMAD.WIDE R20, R21, 0x8, R8 ;  /* 0x0000000815140825 */ /* 0x001fc800078e0208 */
[----:B------:R-:W-:Y:S02]  /*0740*/  @P0 IMAD.WIDE R22, R23, 0x8, R8 ;  /* 0x0000000817160825 */ /* 0x000fe400078e0208 */
[----:B------:R-:W2:Y:S04]  /*0750*/  @P0 LDG.E.64 R8, desc[UR4][R20.64] ;  /* 0x0000000414080981 */ /* 0x000ea8000c1e1b00 */
[----:B------:R-:W2:Y:S01]  /*0760*/  @P0 LDG.E.64 R10, desc[UR4][R22.64] ;  /* 0x00000004160a0981 */ /* 0x000ea2000c1e1b00 */
[----:B------:R-:W-:-:S04]  /*0770*/  @P0 IMAD.WIDE R14, R0, 0x8, R22 ;  /* 0x00000008000e0825 */ /* 0x000fc800078e0216 */
[----:B------:R-:W-:Y:S02]  /*0780*/  @P0 IMAD.WIDE R24, R0, 0x8, R20 ;  /* 0x0000000800180825 */ /* 0x000fe400078e0214 */
[----:B------:R-:W3:Y:S02]  /*0790*/  @P0 LDG.E.64 R14, desc[UR4][R14.64] ;  /* 0x000000040e0e0981 */ /* 0x000ee4000c1e1b00 */
[--C-:B-1----:R-:W-:Y:S02]  /*07a0*/  @!P1 IMAD.WIDE R18, R19, 0x8, R12.reuse ;  /* 0x0000000813129825 */ /* 0x102fe400078e020c */
[----:B------:R-:W3:Y:S02]  /*07b0*/  @P0 LDG.E.64 R6, desc[UR4][R24.64] ;  /* 0x0000000418060981 */ /* 0x000ee4000c1e1b00 */
[----:B------:R-:W-:Y:S02]  /*07c0*/  @!P1 IMAD.WIDE R12, R27, 0x8, R12 ;  /* 0x000000081b0c9825 */ /* 0x000fe400078e020c */
[----:B------:R-:W4:Y:S04]  /*07d0*/  @!P1 LDG.E.64 R18, desc[UR4][R18.64] ;  /* 0x0000000412129981 */ /* 0x000f28000c1e1b00 */
[----:B------:R-:W4:Y:S01]  /*07e0*/  @!P1 LDG.E.64 R12, desc[UR4][R12.64] ;  /* 0x000000040c0c9981 */ /* 0x000f22000c1e1b00 */
[----:B--2---:R-:W-:-:S08]  /*07f0*/  @P0 DFMA R8, R8, R10, R16 ;  /* 0x0000000a0808022b */ /* 0x004fd00000000010 */
[----:B---3--:R-:W-:-:S08]  /*0800*/  @P0 DFMA R16, R6, R14, R8 ;  /* 0x0000000e0610022b */ /* 0x008fd00000000008 */
[----:B----4-:R-:W-:-:S11]  /*0810*/  @!P1 DFMA R16, R18, R12, R16 ;  /* 0x0000000c1210922b */ /* 0x010fd60000000010 */
.L_x_0:
[----:B------:R-:W0:Y:S01]  /*0820*/  LDC.64 R6, c[0x0][0x388] ;  /* 0x0000e200ff067b82 */ /* 0x000e220000000a00 */
[----:B------:R-:W-:-:S04]  /*0830*/  IMAD R3, R3, R0, R5 ;  /* 0x0000000003037224 */ /* 0x000fc800078e0205 */
[----:B0-----:R-:W-:-:S05]  /*0840*/  IMAD.WIDE R2, R3, 0x8, R6 ;  /* 0x0000000803027825 */ /* 0x001fca00078e0206 */
[----:B------:R-:W-:Y:S01]  /*0850*/  STG.E.64 desc[UR4][R2.64], R16 ;  /* 0x0000001002007986 */ /* 0x000fe2000c101b04 */
[----:B------:R-:W-:Y:S05]  /*0860*/  EXIT ;  /* 0x000000000000794d */ /* 0x000fea0003800000 */
.L_x_4:
[----:B------:R-:W-:-:S00]  /*0870*/  BRA `(.L_x_4) ;  /* 0xfffffffc00fc7947 */ /* 0x000fc0000383ffff */
[----:B------:R-:W-:-:S00]  /*0880*/  NOP ;  /* 0x0000000000007918 */ /* 0x000fc00000000000 */
[----:B------:R-:W-:-:S00]  /*0890*/  NOP ;  /* 0x0000000000007918 */ /* 0x000fc00000000000 */
[----:B------:R-:W-:-:S00]  /*08a0*/  NOP ;  /* 0x0000000000007918 */ /* 0x000fc00000000000 */
[----:B------:R-:W-:-:S00]  /*08b0*/  NOP ;  /* 0x0000000000007918 */ /* 0x000fc00000000000 */
[----:B------:R-:W-:-:S00]  /*08c0*/  NOP ;  /* 0x0000000000007918 */ /* 0x000fc00000000000 */
[----:B------:R-:W-:-:S00]  /*08d0*/  NOP ;  /* 0x0000000000007918 */ /* 0x000fc00000000000 */
[----:B------:R-:W-:-:S00]  /*08e0*/  NOP ;  /* 0x0000000000007918 */ /* 0x000fc00000000000 */
[----:B------:R-:W-:-:S00]  /*08f0*/  NOP ;  /* 0x0000000000007918 */ /* 0x000fc00000000000 */
.L_x_5:


//--------------------- .nv.shared.reserved.0     --------------------------
	.section	.nv.shared.reserved.0,"aw",@nobits
	.weak		__nv_reservedSMEM_offset_0_alias
	.size		__nv_reservedSMEM_offset_0_alias, 0, 64
	.other		__nv_reservedSMEM_offset_0_alias,@"STO_CUDA_RESERVED_SHARED STV_DEFAULT"
__nv_reservedSMEM_offset_0_alias:
	.zero		0
	.zero		64


//--------------------- .nv.constant0._Z15MatrixMulKernelPdS_ii --------------------------
	.section	.nv.constant0._Z15MatrixMulKernelPdS_ii,"a",@progbits
	.sectionflags	@""
	.align	4
.nv.constant0._Z15MatrixMulKernelPdS_ii:
	.zero		920


//--------------------- SYMBOLS --------------------------

	.type		.nv.reservedSmem.offset0,@object
	.size		.nv.reservedSmem.offset0,0x4
